//
// Generated by NVIDIA NVVM Compiler
//
// Compiler Build ID: CL-36424714
// Cuda compilation tools, release 13.0, V13.0.88
// Based on NVVM 20.0.0
//

.version 9.0
.target sm_100
.address_size 64

	// .globl	_Z19debayer_rggb_kernelPKfPfii

.visible .entry _Z19debayer_rggb_kernelPKfPfii(
	.param .u64 .ptr .align 1 _Z19debayer_rggb_kernelPKfPfii_param_0,
	.param .u64 .ptr .align 1 _Z19debayer_rggb_kernelPKfPfii_param_1,
	.param .u32 _Z19debayer_rggb_kernelPKfPfii_param_2,
	.param .u32 _Z19debayer_rggb_kernelPKfPfii_param_3
)
{
	.reg .pred 	%p<5>;
	.reg .b16 	%rs<3>;
	.reg .b32 	%r<77>;
	.reg .b32 	%f<59>;
	.reg .b64 	%rd<86>;

	ld.param.u64 	%rd3, [_Z19debayer_rggb_kernelPKfPfii_param_0];
	ld.param.u64 	%rd2, [_Z19debayer_rggb_kernelPKfPfii_param_1];
	ld.param.u32 	%r5, [_Z19debayer_rggb_kernelPKfPfii_param_2];
	ld.param.u32 	%r6, [_Z19debayer_rggb_kernelPKfPfii_param_3];
	cvta.to.global.u64 	%rd1, %rd3;
	mov.u32 	%r7, %ctaid.x;
	mov.u32 	%r8, %ntid.x;
	mov.u32 	%r9, %tid.x;
	mad.lo.s32 	%r1, %r7, %r8, %r9;
	mul.lo.s32 	%r2, %r6, %r5;
	setp.ge.s32 	%p1, %r1, %r2;
	@%p1 bra 	$L__BB0_9;
	div.s32 	%r4, %r1, %r5;
	mul.lo.s32 	%r10, %r4, %r5;
	sub.s32 	%r3, %r1, %r10;
	cvt.u16.u32 	%rs2, %r3;
	and.b16  	%rs1, %rs2, 1;
	and.b32  	%r11, %r4, 1;
	setp.eq.b32 	%p2, %r11, 1;
	@%p2 bra 	$L__BB0_5;
	setp.ne.s16 	%p4, %rs1, 0;
	@%p4 bra 	$L__BB0_4;
	add.s32 	%r59, %r10, %r3;
	mul.wide.s32 	%rd55, %r59, 4;
	add.s64 	%rd56, %rd1, %rd55;
	ld.global.nc.f32 	%f56, [%rd56];
	max.s32 	%r60, %r3, 1;
	cvt.s64.s32 	%rd57, %r10;
	cvt.u64.u32 	%rd58, %r60;
	add.s64 	%rd59, %rd57, %rd58;
	shl.b64 	%rd60, %rd59, 2;
	add.s64 	%rd61, %rd1, %rd60;
	ld.global.nc.f32 	%f42, [%rd61+-4];
	add.s32 	%r61, %r5, -1;
	add.s32 	%r62, %r3, 1;
	min.s32 	%r63, %r61, %r62;
	add.s32 	%r64, %r10, %r63;
	mul.wide.s32 	%rd62, %r64, 4;
	add.s64 	%rd63, %rd1, %rd62;
	ld.global.nc.f32 	%f43, [%rd63];
	add.f32 	%f44, %f42, %f43;
	max.s32 	%r65, %r4, 1;
	add.s32 	%r66, %r65, -1;
	mul.lo.s32 	%r67, %r66, %r5;
	add.s32 	%r68, %r67, %r3;
	mul.wide.s32 	%rd64, %r68, 4;
	add.s64 	%rd65, %rd1, %rd64;
	ld.global.nc.f32 	%f45, [%rd65];
	add.f32 	%f46, %f44, %f45;
	add.s32 	%r69, %r6, -1;
	add.s32 	%r70, %r4, 1;
	min.s32 	%r71, %r69, %r70;
	mul.lo.s32 	%r72, %r71, %r5;
	add.s32 	%r73, %r72, %r3;
	mul.wide.s32 	%rd66, %r73, 4;
	add.s64 	%rd67, %rd1, %rd66;
	ld.global.nc.f32 	%f47, [%rd67];
	add.f32 	%f48, %f46, %f47;
	mul.f32 	%f57, %f48, 0f3E800000;
	cvt.s64.s32 	%rd68, %r67;
	add.s64 	%rd69, %rd68, %rd58;
	shl.b64 	%rd70, %rd69, 2;
	add.s64 	%rd71, %rd1, %rd70;
	ld.global.nc.f32 	%f49, [%rd71+-4];
	add.s32 	%r74, %r67, %r63;
	mul.wide.s32 	%rd72, %r74, 4;
	add.s64 	%rd73, %rd1, %rd72;
	ld.global.nc.f32 	%f50, [%rd73];
	add.f32 	%f51, %f49, %f50;
	cvt.s64.s32 	%rd74, %r72;
	add.s64 	%rd75, %rd74, %rd58;
	shl.b64 	%rd76, %rd75, 2;
	add.s64 	%rd77, %rd1, %rd76;
	ld.global.nc.f32 	%f52, [%rd77+-4];
	add.f32 	%f53, %f51, %f52;
	add.s32 	%r75, %r72, %r63;
	mul.wide.s32 	%rd78, %r75, 4;
	add.s64 	%rd79, %rd1, %rd78;
	ld.global.nc.f32 	%f54, [%rd79];
	add.f32 	%f55, %f53, %f54;
	mul.f32 	%f58, %f55, 0f3E800000;
	bra.uni 	$L__BB0_8;
$L__BB0_4:
	add.s32 	%r45, %r10, %r3;
	mul.wide.s32 	%rd42, %r45, 4;
	add.s64 	%rd43, %rd1, %rd42;
	ld.global.nc.f32 	%f57, [%rd43];
	max.s32 	%r46, %r3, 1;
	cvt.s64.s32 	%rd44, %r10;
	cvt.u64.u32 	%rd45, %r46;
	add.s64 	%rd46, %rd45, %rd44;
	shl.b64 	%rd47, %rd46, 2;
	add.s64 	%rd48, %rd1, %rd47;
	ld.global.nc.f32 	%f36, [%rd48+-4];
	add.s32 	%r47, %r5, -1;
	add.s32 	%r48, %r3, 1;
	min.s32 	%r49, %r47, %r48;
	add.s32 	%r50, %r10, %r49;
	mul.wide.s32 	%rd49, %r50, 4;
	add.s64 	%rd50, %rd1, %rd49;
	ld.global.nc.f32 	%f37, [%rd50];
	add.f32 	%f38, %f36, %f37;
	mul.f32 	%f56, %f38, 0f3F000000;
	max.s32 	%r51, %r4, 1;
	add.s32 	%r52, %r51, -1;
	mad.lo.s32 	%r53, %r52, %r5, %r3;
	mul.wide.s32 	%rd51, %r53, 4;
	add.s64 	%rd52, %rd1, %rd51;
	ld.global.nc.f32 	%f39, [%rd52];
	add.s32 	%r54, %r6, -1;
	add.s32 	%r55, %r4, 1;
	min.s32 	%r56, %r54, %r55;
	mad.lo.s32 	%r57, %r56, %r5, %r3;
	mul.wide.s32 	%rd53, %r57, 4;
	add.s64 	%rd54, %rd1, %rd53;
	ld.global.nc.f32 	%f40, [%rd54];
	add.f32 	%f41, %f39, %f40;
	mul.f32 	%f58, %f41, 0f3F000000;
	bra.uni 	$L__BB0_8;
$L__BB0_5:
	setp.ne.s16 	%p3, %rs1, 0;
	@%p3 bra 	$L__BB0_7;
	add.s32 	%r31, %r10, %r3;
	mul.wide.s32 	%rd29, %r31, 4;
	add.s64 	%rd30, %rd1, %rd29;
	ld.global.nc.f32 	%f57, [%rd30];
	max.s32 	%r32, %r3, 1;
	cvt.s64.s32 	%rd31, %r10;
	cvt.u64.u32 	%rd32, %r32;
	add.s64 	%rd33, %rd32, %rd31;
	shl.b64 	%rd34, %rd33, 2;
	add.s64 	%rd35, %rd1, %rd34;
	ld.global.nc.f32 	%f30, [%rd35+-4];
	add.s32 	%r33, %r5, -1;
	add.s32 	%r34, %r3, 1;
	min.s32 	%r35, %r33, %r34;
	add.s32 	%r36, %r10, %r35;
	mul.wide.s32 	%rd36, %r36, 4;
	add.s64 	%rd37, %rd1, %rd36;
	ld.global.nc.f32 	%f31, [%rd37];
	add.f32 	%f32, %f30, %f31;
	mul.f32 	%f58, %f32, 0f3F000000;
	max.s32 	%r37, %r4, 1;
	add.s32 	%r38, %r37, -1;
	mad.lo.s32 	%r39, %r38, %r5, %r3;
	mul.wide.s32 	%rd38, %r39, 4;
	add.s64 	%rd39, %rd1, %rd38;
	ld.global.nc.f32 	%f33, [%rd39];
	add.s32 	%r40, %r6, -1;
	add.s32 	%r41, %r4, 1;
	min.s32 	%r42, %r40, %r41;
	mad.lo.s32 	%r43, %r42, %r5, %r3;
	mul.wide.s32 	%rd40, %r43, 4;
	add.s64 	%rd41, %rd1, %rd40;
	ld.global.nc.f32 	%f34, [%rd41];
	add.f32 	%f35, %f33, %f34;
	mul.f32 	%f56, %f35, 0f3F000000;
	bra.uni 	$L__BB0_8;
$L__BB0_7:
	add.s32 	%r13, %r10, %r3;
	mul.wide.s32 	%rd4, %r13, 4;
	add.s64 	%rd5, %rd1, %rd4;
	ld.global.nc.f32 	%f58, [%rd5];
	max.s32 	%r14, %r3, 1;
	cvt.s64.s32 	%rd6, %r10;
	cvt.u64.u32 	%rd7, %r14;
	add.s64 	%rd8, %rd6, %rd7;
	shl.b64 	%rd9, %rd8, 2;
	add.s64 	%rd10, %rd1, %rd9;
	ld.global.nc.f32 	%f16, [%rd10+-4];
	add.s32 	%r15, %r5, -1;
	add.s32 	%r16, %r3, 1;
	min.s32 	%r17, %r15, %r16;
	add.s32 	%r18, %r10, %r17;
	mul.wide.s32 	%rd11, %r18, 4;
	add.s64 	%rd12, %rd1, %rd11;
	ld.global.nc.f32 	%f17, [%rd12];
	add.f32 	%f18, %f16, %f17;
	max.s32 	%r19, %r4, 1;
	add.s32 	%r20, %r19, -1;
	mul.lo.s32 	%r21, %r20, %r5;
	add.s32 	%r22, %r21, %r3;
	mul.wide.s32 	%rd13, %r22, 4;
	add.s64 	%rd14, %rd1, %rd13;
	ld.global.nc.f32 	%f19, [%rd14];
	add.f32 	%f20, %f18, %f19;
	add.s32 	%r23, %r6, -1;
	add.s32 	%r24, %r4, 1;
	min.s32 	%r25, %r23, %r24;
	mul.lo.s32 	%r26, %r25, %r5;
	add.s32 	%r27, %r26, %r3;
	mul.wide.s32 	%rd15, %r27, 4;
	add.s64 	%rd16, %rd1, %rd15;
	ld.global.nc.f32 	%f21, [%rd16];
	add.f32 	%f22, %f20, %f21;
	mul.f32 	%f57, %f22, 0f3E800000;
	cvt.s64.s32 	%rd17, %r21;
	add.s64 	%rd18, %rd17, %rd7;
	shl.b64 	%rd19, %rd18, 2;
	add.s64 	%rd20, %rd1, %rd19;
	ld.global.nc.f32 	%f23, [%rd20+-4];
	add.s32 	%r28, %r21, %r17;
	mul.wide.s32 	%rd21, %r28, 4;
	add.s64 	%rd22, %rd1, %rd21;
	ld.global.nc.f32 	%f24, [%rd22];
	add.f32 	%f25, %f23, %f24;
	cvt.s64.s32 	%rd23, %r26;
	add.s64 	%rd24, %rd23, %rd7;
	shl.b64 	%rd25, %rd24, 2;
	add.s64 	%rd26, %rd1, %rd25;
	ld.global.nc.f32 	%f26, [%rd26+-4];
	add.f32 	%f27, %f25, %f26;
	add.s32 	%r29, %r26, %r17;
	mul.wide.s32 	%rd27, %r29, 4;
	add.s64 	%rd28, %rd1, %rd27;
	ld.global.nc.f32 	%f28, [%rd28];
	add.f32 	%f29, %f27, %f28;
	mul.f32 	%f56, %f29, 0f3E800000;
$L__BB0_8:
	mad.lo.s32 	%r76, %r4, %r5, %r3;
	cvta.to.global.u64 	%rd80, %rd2;
	mul.wide.s32 	%rd81, %r76, 4;
	add.s64 	%rd82, %rd80, %rd81;
	st.global.f32 	[%rd82], %f58;
	mul.wide.s32 	%rd83, %r2, 4;
	add.s64 	%rd84, %rd82, %rd83;
	st.global.f32 	[%rd84], %f57;
	add.s64 	%rd85, %rd84, %rd83;
	st.global.f32 	[%rd85], %f56;
$L__BB0_9:
	ret;

}


// ===== COMPILED SASS (sm_100) =====

	.target	sm_100

	.elftype	@"ET_EXEC"


//--------------------- .note.nv.tkinfo           --------------------------
	.section	.note.nv.tkinfo,"",@"SHT_NOTE"
	.sectionflags	@"SHF_NOTE_NV_TKINFO"
	.tkinfo
        /*0018*/ 	.word	0x00000002
        /*0030*/ 	.string	""
        /*0030*/ 	.string	"ptxas"
        /*0030*/ 	.string	"Cuda compilation tools, release 13.0, V13.0.88"
        /*0030*/ 	.string	"Build cuda_13.0.r13.0/compiler.36424714_0"
        /*0030*/ 	.string	"-arch sm_100 -m 64 "



//--------------------- .note.nv.cuinfo           --------------------------
	.section	.note.nv.cuinfo,"",@"SHT_NOTE"
	.sectionflags	@"SHF_NOTE_NV_CUINFO"
        /*0018*/ 	.short	0x0002
        /*001a*/ 	.short	0x0064
        /*001c*/ 	.short	0x0082
	.zero		2


//--------------------- .nv.info                  --------------------------
	.section	.nv.info,"",@"SHT_CUDA_INFO"
	.align	4


	//----- nvinfo : EIATTR_REGCOUNT
	.align		4
        /*0000*/ 	.byte	0x04, 0x2f
        /*0002*/ 	.short	(.L_1 - .L_0)
	.align		4
.L_0:
        /*0004*/ 	.word	index@(_Z19debayer_rggb_kernelPKfPfii)
        /*0008*/ 	.word	0x0000001e


	//----- nvinfo : EIATTR_FRAME_SIZE
	.align		4
.L_1:
        /*000c*/ 	.byte	0x04, 0x11
        /*000e*/ 	.short	(.L_3 - .L_2)
	.align		4
.L_2:
        /*0010*/ 	.word	index@(_Z19debayer_rggb_kernelPKfPfii)
        /*0014*/ 	.word	0x00000000


	//----- nvinfo : EIATTR_MIN_STACK_SIZE
	.align		4
.L_3:
        /*0018*/ 	.byte	0x04, 0x12
        /*001a*/ 	.short	(.L_5 - .L_4)
	.align		4
.L_4:
        /*001c*/ 	.word	index@(_Z19debayer_rggb_kernelPKfPfii)
        /*0020*/ 	.word	0x00000000
.L_5:


//--------------------- .nv.compat                --------------------------
	.section	.nv.compat,"",@"SHT_CUDA_COMPAT_INFO"
	.align	4
        /*0000*/ 	.byte	0x02, 0x09, 0x00, 0x00, 0x02, 0x02, 0x01, 0x00, 0x02, 0x05, 0x05, 0x00, 0x03, 0x07, 0x01, 0x01
        /*0010*/ 	.byte	0x02, 0x03, 0x00, 0x00, 0x02, 0x06, 0x01, 0x00, 0x04, 0x0b, 0x08, 0x00, 0x09, 0x00, 0x00, 0x00
        /*0020*/ 	.byte	0x00, 0x00, 0x00, 0x00


//--------------------- .nv.info._Z19debayer_rggb_kernelPKfPfii --------------------------
	.section	.nv.info._Z19debayer_rggb_kernelPKfPfii,"",@"SHT_CUDA_INFO"
	.sectionflags	@""
	.align	4


	//----- nvinfo : EIATTR_CUDA_API_VERSION
	.align		4
        /*0000*/ 	.byte	0x04, 0x37
        /*0002*/ 	.short	(.L_7 - .L_6)
.L_6:
        /*0004*/ 	.word	0x00000082


	//----- nvinfo : EIATTR_KPARAM_INFO
	.align		4
.L_7:
        /*0008*/ 	.byte	0x04, 0x17
        /*000a*/ 	.short	(.L_9 - .L_8)
.L_8:
        /*000c*/ 	.word	0x00000000
        /*0010*/ 	.short	0x0003
        /*0012*/ 	.short	0x0014
        /*0014*/ 	.byte	0x00, 0xf0, 0x11, 0x00


	//----- nvinfo : EIATTR_KPARAM_INFO
	.align		4
.L_9:
        /*0018*/ 	.byte	0x04, 0x17
        /*001a*/ 	.short	(.L_11 - .L_10)
.L_10:
        /*001c*/ 	.word	0x00000000
        /*0020*/ 	.short	0x0002
        /*0022*/ 	.short	0x0010
        /*0024*/ 	.byte	0x00, 0xf0, 0x11, 0x00


	//----- nvinfo : EIATTR_KPARAM_INFO
	.align		4
.L_11:
        /*0028*/ 	.byte	0x04, 0x17
        /*002a*/ 	.short	(.L_13 - .L_12)
.L_12:
        /*002c*/ 	.word	0x00000000
        /*0030*/ 	.short	0x0001
        /*0032*/ 	.short	0x0008
        /*0034*/ 	.byte	0x00, 0xf5, 0x21, 0x00


	//----- nvinfo : EIATTR_KPARAM_INFO
	.align		4
.L_13:
        /*0038*/ 	.byte	0x04, 0x17
        /*003a*/ 	.short	(.L_15 - .L_14)
.L_14:
        /*003c*/ 	.word	0x00000000
        /*0040*/ 	.short	0x0000
        /*0042*/ 	.short	0x0000
        /*0044*/ 	.byte	0x00, 0xf5, 0x21, 0x00


	//----- nvinfo : EIATTR_SPARSE_MMA_MASK
	.align		4
.L_15:
        /*0048*/ 	.byte	0x03, 0x50
        /*004a*/ 	.short	0x0000


	//----- nvinfo : EIATTR_MAXREG_COUNT
	.align		4
        /*004c*/ 	.byte	0x03, 0x1b
        /*004e*/ 	.short	0x00ff


	//----- nvinfo : EIATTR_MERCURY_ISA_VERSION
	.align		4
        /*0050*/ 	.byte	0x03, 0x5f
        /*0052*/ 	.short	0x0101


	//----- nvinfo : EIATTR_VRC_CTA_INIT_COUNT
	.align		4
        /*0054*/ 	.byte	0x02, 0x4a
	.zero		1
	.zero		1


	//----- nvinfo : EIATTR_EXIT_INSTR_OFFSETS
	.align		4
        /*0058*/ 	.byte	0x04, 0x1c
        /*005a*/ 	.short	(.L_17 - .L_16)


	//   ....[0]....
.L_16:
        /*005c*/ 	.word	0x00000080


	//   ....[1]....
        /*0060*/ 	.word	0x00000d80


	//----- nvinfo : EIATTR_CRS_STACK_SIZE
	.align		4
.L_17:
        /*0064*/ 	.byte	0x04, 0x1e
        /*0066*/ 	.short	(.L_19 - .L_18)
.L_18:
        /*0068*/ 	.word	0x00000000


	//----- nvinfo : EIATTR_CBANK_PARAM_SIZE
	.align		4
.L_19:
        /*006c*/ 	.byte	0x03, 0x19
        /*006e*/ 	.short	0x0018


	//----- nvinfo : EIATTR_PARAM_CBANK
	.align		4
        /*0070*/ 	.byte	0x04, 0x0a
        /*0072*/ 	.short	(.L_21 - .L_20)
	.align		4
.L_20:
        /*0074*/ 	.word	index@(.nv.constant0._Z19debayer_rggb_kernelPKfPfii)
        /*0078*/ 	.short	0x0380
        /*007a*/ 	.short	0x0018


	//----- nvinfo : EIATTR_SW_WAR
	.align		4
.L_21:
        /*007c*/ 	.byte	0x04, 0x36
        /*007e*/ 	.short	(.L_23 - .L_22)
.L_22:
        /*0080*/ 	.word	0x00000008
.L_23:


//--------------------- .nv.callgraph             --------------------------
	.section	.nv.callgraph,"",@"SHT_CUDA_CALLGRAPH"
	.align	4
	.sectionentsize	8
	.align		4
        /*0000*/ 	.word	0x00000000
	.align		4
        /*0004*/ 	.word	0xffffffff
	.align		4
        /*0008*/ 	.word	0x00000000
	.align		4
        /*000c*/ 	.word	0xfffffffe
	.align		4
        /*0010*/ 	.word	0x00000000
	.align		4
        /*0014*/ 	.word	0xfffffffd
	.align		4
        /*0018*/ 	.word	0x00000000
	.align		4
        /*001c*/ 	.word	0xfffffffc


//--------------------- .text._Z19debayer_rggb_kernelPKfPfii --------------------------
	.section	.text._Z19debayer_rggb_kernelPKfPfii,"ax",@progbits
	.align	128
        .global         _Z19debayer_rggb_kernelPKfPfii
        .type           _Z19debayer_rggb_kernelPKfPfii,@function
        .size           _Z19debayer_rggb_kernelPKfPfii,(.L_x_6 - _Z19debayer_rggb_kernelPKfPfii)
        .other          _Z19debayer_rggb_kernelPKfPfii,@"STO_CUDA_ENTRY STV_DEFAULT"
_Z19debayer_rggb_kernelPKfPfii:
.text._Z19debayer_rggb_kernelPKfPfii:
[----:B------:R-:W-:Y:S01]  /*0000*/  LDC R1, c[0x0][0x37c] ;  /* 0x0000df00ff017b82 */ /* 0x000fe20000000800 */
[----:B------:R-:W0:Y:S07]  /*0010*/  S2R R0, SR_TID.X ;  /* 0x0000000000007919 */ /* 0x000e2e0000002100 */
[----:B------:R-:W0:Y:S08]  /*0020*/  S2UR UR4, SR_CTAID.X ;  /* 0x00000000000479c3 */ /* 0x000e300000002500 */
[----:B------:R-:W0:Y:S08]  /*0030*/  LDC R9, c[0x0][0x360] ;  /* 0x0000d800ff097b82 */ /* 0x000e300000000800 */
[----:B------:R-:W1:Y:S01]  /*0040*/  LDC.64 R2, c[0x0][0x390] ;  /* 0x0000e400ff027b82 */ /* 0x000e620000000a00 */
[----:B0-----:R-:W-:-:S02]  /*0050*/  IMAD R9, R9, UR4, R0 ;  /* 0x0000000409097c24 */ /* 0x001fc4000f8e0200 */
[----:B-1----:R-:W-:-:S05]  /*0060*/  IMAD R0, R3, R2, RZ ;  /* 0x0000000203007224 */ /* 0x002fca00078e02ff */
[----:B------:R-:W-:-:S13]  /*0070*/  ISETP.GE.AND P0, PT, R9, R0, PT ;  /* 0x000000000900720c */ /* 0x000fda0003f06270 */
[----:B------:R-:W-:Y:S05]  /*0080*/  @P0 EXIT ;  /* 0x000000000000094d */ /* 0x000fea0003800000 */
[----:B------:R-:W-:Y:S01]  /*0090*/  IABS R7, R2 ;  /* 0x0000000200077213 */ /* 0x000fe20000000000 */
[----:B------:R-:W0:Y:S01]  /*00a0*/  LDCU.64 UR4, c[0x0][0x358] ;  /* 0x00006b00ff0477ac */ /* 0x000e220008000a00 */
[----:B------:R-:W-:Y:S02]  /*00b0*/  BSSY.RECONVERGENT B0, `(.L_x_0) ;  /* 0x00000c4000007945 */ /* 0x000fe40003800200 */
[----:B------:R-:W1:Y:S08]  /*00c0*/  I2F.RP R6, R7 ;  /* 0x0000000700067306 */ /* 0x000e700000209400 */
[----:B-1----:R-:W1:Y:S02]  /*00d0*/  MUFU.RCP R6, R6 ;  /* 0x0000000600067308 */ /* 0x002e640000001000 */
[----:B-1----:R-:W-:-:S06]  /*00e0*/  IADD3 R4, PT, PT, R6, 0xffffffe, RZ ;  /* 0x0ffffffe06047810 */ /* 0x002fcc0007ffe0ff */
[----:B------:R1:W2:Y:S02]  /*00f0*/  F2I.FTZ.U32.TRUNC.NTZ R5, R4 ;  /* 0x0000000400057305 */ /* 0x0002a4000021f000 */
[----:B-1----:R-:W-:Y:S01]  /*0100*/  IMAD.MOV.U32 R4, RZ, RZ, RZ ;  /* 0x000000ffff047224 */ /* 0x002fe200078e00ff */
[----:B--2---:R-:W-:-:S05]  /*0110*/  IADD3 R8, PT, PT, RZ, -R5, RZ ;  /* 0x80000005ff087210 */ /* 0x004fca0007ffe0ff */
[----:B------:R-:W-:Y:S01]  /*0120*/  IMAD R11, R8, R7, RZ ;  /* 0x00000007080b7224 */ /* 0x000fe200078e02ff */
[----:B------:R-:W-:-:S03]  /*0130*/  IABS R8, R9 ;  /* 0x0000000900087213 */ /* 0x000fc60000000000 */
[----:B------:R-:W-:Y:S01]  /*0140*/  IMAD.HI.U32 R5, R5, R11, R4 ;  /* 0x0000000b05057227 */ /* 0x000fe200078e0004 */
[----:B------:R-:W-:-:S04]  /*0150*/  LOP3.LUT R4, R9, R2, RZ, 0x3c, !PT ;  /* 0x0000000209047212 */ /* 0x000fc800078e3cff */
[----:B------:R-:W-:Y:S01]  /*0160*/  ISETP.GE.AND P1, PT, R4, RZ, PT ;  /* 0x000000ff0400720c */ /* 0x000fe20003f26270 */
[----:B------:R-:W-:-:S05]  /*0170*/  IMAD.HI.U32 R5, R5, R8, RZ ;  /* 0x0000000805057227 */ /* 0x000fca00078e00ff */
[----:B------:R-:W-:-:S05]  /*0180*/  IADD3 R6, PT, PT, -R5, RZ, RZ ;  /* 0x000000ff05067210 */ /* 0x000fca0007ffe1ff */
[----:B------:R-:W-:-:S05]  /*0190*/  IMAD R6, R7, R6, R8 ;  /* 0x0000000607067224 */ /* 0x000fca00078e0208 */
[----:B------:R-:W-:-:S13]  /*01a0*/  ISETP.GT.U32.AND P2, PT, R7, R6, PT ;  /* 0x000000060700720c */ /* 0x000fda0003f44070 */
[----:B------:R-:W-:Y:S01]  /*01b0*/  @!P2 IMAD.IADD R6, R6, 0x1, -R7 ;  /* 0x000000010606a824 */ /* 0x000fe200078e0a07 */
[----:B------:R-:W-:Y:S02]  /*01c0*/  @!P2 IADD3 R5, PT, PT, R5, 0x1, RZ ;  /* 0x000000010505a810 */ /* 0x000fe40007ffe0ff */
[----:B------:R-:W-:Y:S02]  /*01d0*/  ISETP.NE.AND P2, PT, R2, RZ, PT ;  /* 0x000000ff0200720c */ /* 0x000fe40003f45270 */
[----:B------:R-:W-:-:S13]  /*01e0*/  ISETP.GE.U32.AND P0, PT, R6, R7, PT ;  /* 0x000000070600720c */ /* 0x000fda0003f06070 */
[----:B------:R-:W-:-:S05]  /*01f0*/  @P0 VIADD R5, R5, 0x1 ;  /* 0x0000000105050836 */ /* 0x000fca0000000000 */
[----:B------:R-:W-:Y:S02]  /*0200*/  @!P1 IADD3 R5, PT, PT, -R5, RZ, RZ ;  /* 0x000000ff05059210 */ /* 0x000fe40007ffe1ff */
[----:B------:R-:W-:-:S04]  /*0210*/  @!P2 LOP3.LUT R5, RZ, R2, RZ, 0x33, !PT ;  /* 0x00000002ff05a212 */ /* 0x000fc800078e33ff */
[C---:B------:R-:W-:Y:S01]  /*0220*/  LOP3.LUT R6, R5.reuse, 0x1, RZ, 0xc0, !PT ;  /* 0x0000000105067812 */ /* 0x040fe200078ec0ff */
[----:B------:R-:W-:-:S03]  /*0230*/  IMAD R4, R5, R2, RZ ;  /* 0x0000000205047224 */ /* 0x000fc600078e02ff */
[----:B------:R-:W-:Y:S01]  /*0240*/  ISETP.NE.U32.AND P0, PT, R6, 0x1, PT ;  /* 0x000000010600780c */ /* 0x000fe20003f05070 */
[----:B------:R-:W-:-:S05]  /*0250*/  IMAD.IADD R7, R9, 0x1, -R4 ;  /* 0x0000000109077824 */ /* 0x000fca00078e0a04 */
[----:B------:R-:W-:-:S07]  /*0260*/  LOP3.LUT R6, R7, 0x1, RZ, 0xc0, !PT ;  /* 0x0000000107067812 */ /* 0x000fce00078ec0ff */
[----:B0-----:R-:W-:Y:S05]  /*0270*/  @!P0 BRA `(.L_x_1) ;  /* 0x0000000400508947 */ /* 0x001fea0003800000 */
[----:B------:R-:W-:-:S13]  /*0280*/  ISETP.NE.AND P0, PT, R6, RZ, PT ;  /* 0x000000ff0600720c */ /* 0x000fda0003f05270 */
[----:B------:R-:W-:Y:S05]  /*0290*/  @P0 BRA `(.L_x_2) ;  /* 0x0000000000d00947 */ /* 0x000fea0003800000 */
[----:B------:R-:W0:Y:S01]  /*02a0*/  LDCU.64 UR6, c[0x0][0x380] ;  /* 0x00007000ff0677ac */ /* 0x000e220008000a00 */
[----:B------:R-:W1:Y:S01]  /*02b0*/  LDC.64 R10, c[0x0][0x380] ;  /* 0x0000e000ff0a7b82 */ /* 0x000e620000000a00 */
[----:B------:R-:W-:Y:S02]  /*02c0*/  VIMNMX R6, PT, PT, R5, 0x1, !PT ;  /* 0x0000000105067848 */ /* 0x000fe40007fe0100 */
[----:B------:R-:W-:Y:S02]  /*02d0*/  IADD3 R8, PT, PT, R3, -0x1, RZ ;  /* 0xffffffff03087810 */ /* 0x000fe40007ffe0ff */
[----:B------:R-:W-:Y:S01]  /*02e0*/  VIMNMX R3, PT, PT, R7, 0x1, !PT ;  /* 0x0000000107037848 */ /* 0x000fe20007fe0100 */
[----:B------:R-:W-:Y:S01]  /*02f0*/  VIADD R13, R6, 0xffffffff ;  /* 0xffffffff060d7836 */ /* 0x000fe20000000000 */
[----:B------:R-:W-:Y:S02]  /*0300*/  VIADDMNMX R15, R5, 0x1, R8, PT ;  /* 0x00000001050f7846 */ /* 0x000fe40003800108 */
[----:B------:R-:W-:Y:S01]  /*0310*/  IADD3 R12, P0, PT, R4, R3, RZ ;  /* 0x00000003040c7210 */ /* 0x000fe20007f1e0ff */
[-C--:B------:R-:W-:Y:S01]  /*0320*/  IMAD R16, R13, R2.reuse, RZ ;  /* 0x000000020d107224 */ /* 0x080fe200078e02ff */
[----:B------:R-:W-:Y:S01]  /*0330*/  IADD3 R8, PT, PT, R2, -0x1, RZ ;  /* 0xffffffff02087810 */ /* 0x000fe20007ffe0ff */
[----:B------:R-:W-:Y:S01]  /*0340*/  IMAD R6, R15, R2, RZ ;  /* 0x000000020f067224 */ /* 0x000fe200078e02ff */
[----:B------:R-:W-:-:S02]  /*0350*/  LEA.HI.X.SX32 R13, R4, RZ, 0x1, P0 ;  /* 0x000000ff040d7211 */ /* 0x000fc400000f0eff */
[----:B------:R-:W-:Y:S02]  /*0360*/  VIADDMNMX R25, R7, 0x1, R8, PT ;  /* 0x0000000107197846 */ /* 0x000fe40003800108 */
[----:B0-----:R-:W-:Y:S02]  /*0370*/  LEA R20, P0, R12, UR6, 0x2 ;  /* 0x000000060c147c11 */ /* 0x001fe4000f8010ff */
[----:B------:R-:W-:Y:S01]  /*0380*/  IADD3 R15, P1, PT, R3, R16, RZ ;  /* 0x00000010030f7210 */ /* 0x000fe20007f3e0ff */
[----:B------:R-:W-:Y:S01]  /*0390*/  IMAD.IADD R23, R4, 0x1, R25 ;  /* 0x0000000104177824 */ /* 0x000fe200078e0219 */
[----:B------:R-:W-:Y:S01]  /*03a0*/  LEA.HI.X R21, R12, UR7, R13, 0x2, P0 ;  /* 0x000000070c157c11 */ /* 0x000fe200080f140d */
[----:B------:R-:W-:Y:S01]  /*03b0*/  IMAD.IADD R17, R25, 0x1, R16 ;  /* 0x0000000119117824 */ /* 0x000fe200078e0210 */
[----:B------:R-:W-:Y:S02]  /*03c0*/  IADD3 R13, P2, PT, R3, R6, RZ ;  /* 0x00000006030d7210 */ /* 0x000fe40007f5e0ff */
[----:B------:R-:W-:Y:S01]  /*03d0*/  LEA.HI.X.SX32 R18, R16, RZ, 0x1, P1 ;  /* 0x000000ff10127211 */ /* 0x000fe200008f0eff */
[--C-:B-1----:R-:W-:Y:S01]  /*03e0*/  IMAD.WIDE R22, R23, 0x4, R10.reuse ;  /* 0x0000000417167825 */ /* 0x102fe200078e020a */
[----:B------:R-:W-:Y:S01]  /*03f0*/  LEA R14, P0, R15, UR6, 0x2 ;  /* 0x000000060f0e7c11 */ /* 0x000fe2000f8010ff */
[----:B------:R0:W2:Y:S01]  /*0400*/  LDG.E.CONSTANT R3, desc[UR4][R20.64+-0x4] ;  /* 0xfffffc0414037981 */ /* 0x0000a2000c1e9900 */
[----:B------:R-:W-:Y:S01]  /*0410*/  IADD3 R19, PT, PT, R7, R16, RZ ;  /* 0x0000001007137210 */ /* 0x000fe20007ffe0ff */
[----:B------:R-:W-:Y:S01]  /*0420*/  IMAD.WIDE R16, R17, 0x4, R10 ;  /* 0x0000000411107825 */ /* 0x000fe200078e020a */
[----:B------:R-:W-:Y:S01]  /*0430*/  LEA.HI.X.SX32 R8, R6, RZ, 0x1, P2 ;  /* 0x000000ff06087211 */ /* 0x000fe200010f0eff */
[----:B------:R-:W2:Y:S01]  /*0440*/  LDG.E.CONSTANT R22, desc[UR4][R22.64] ;  /* 0x0000000416167981 */ /* 0x000ea2000c1e9900 */
[----:B------:R-:W-:-:S02]  /*0450*/  LEA R12, P1, R13, UR6, 0x2 ;  /* 0x000000060d0c7c11 */ /* 0x000fc4000f8210ff */
[----:B------:R-:W-:Y:S01]  /*0460*/  LEA.HI.X R15, R15, UR7, R18, 0x2, P0 ;  /* 0x000000070f0f7c11 */ /* 0x000fe200080f1412 */
[----:B------:R-:W-:Y:S01]  /*0470*/  IMAD.IADD R27, R7, 0x1, R6 ;  /* 0x00000001071b7824 */ /* 0x000fe200078e0206 */
[----:B------:R-:W-:Y:S01]  /*0480*/  IADD3 R25, PT, PT, R25, R6, RZ ;  /* 0x0000000619197210 */ /* 0x000fe20007ffe0ff */
[----:B------:R-:W-:Y:S01]  /*0490*/  IMAD.WIDE R18, R19, 0x4, R10 ;  /* 0x0000000413127825 */ /* 0x000fe200078e020a */
[----:B------:R-:W-:Y:S01]  /*04a0*/  LEA.HI.X R13, R13, UR7, R8, 0x2, P1 ;  /* 0x000000070d0d7c11 */ /* 0x000fe200088f1408 */
[----:B------:R-:W3:Y:S02]  /*04b0*/  LDG.E.CONSTANT R14, desc[UR4][R14.64+-0x4] ;  /* 0xfffffc040e0e7981 */ /* 0x000ee4000c1e9900 */
[--C-:B0-----:R-:W-:Y:S02]  /*04c0*/  IMAD.WIDE R20, R27, 0x4, R10.reuse ;  /* 0x000000041b147825 */ /* 0x101fe400078e020a */
[----:B------:R-:W3:Y:S02]  /*04d0*/  LDG.E.CONSTANT R17, desc[UR4][R16.64] ;  /* 0x0000000410117981 */ /* 0x000ee4000c1e9900 */
[----:B------:R-:W-:-:S02]  /*04e0*/  IMAD.WIDE R24, R25, 0x4, R10 ;  /* 0x0000000419187825 */ /* 0x000fc400078e020a */
[----:B------:R-:W4:Y:S04]  /*04f0*/  LDG.E.CONSTANT R18, desc[UR4][R18.64] ;  /* 0x0000000412127981 */ /* 0x000f28000c1e9900 */
[----:B------:R-:W4:Y:S01]  /*0500*/  LDG.E.CONSTANT R13, desc[UR4][R12.64+-0x4] ;  /* 0xfffffc040c0d7981 */ /* 0x000f22000c1e9900 */
[----:B------:R-:W-:-:S03]  /*0510*/  IMAD.WIDE R10, R9, 0x4, R10 ;  /* 0x00000004090a7825 */ /* 0x000fc600078e020a */
[----:B------:R-:W4:Y:S04]  /*0520*/  LDG.E.CONSTANT R20, desc[UR4][R20.64] ;  /* 0x0000000414147981 */ /* 0x000f28000c1e9900 */
[----:B------:R-:W4:Y:S04]  /*0530*/  LDG.E.CONSTANT R25, desc[UR4][R24.64] ;  /* 0x0000000418197981 */ /* 0x000f28000c1e9900 */
[----:B------:R0:W5:Y:S01]  /*0540*/  LDG.E.CONSTANT R4, desc[UR4][R10.64] ;  /* 0x000000040a047981 */ /* 0x000162000c1e9900 */
[----:B--2---:R-:W-:Y:S01]  /*0550*/  FADD R3, R3, R22 ;  /* 0x0000001603037221 */ /* 0x004fe20000000000 */
[----:B---3--:R-:W-:-:S03]  /*0560*/  FADD R14, R14, R17 ;  /* 0x000000110e0e7221 */ /* 0x008fc60000000000 */
[----:B----4-:R-:W-:Y:S01]  /*0570*/  FADD R3, R3, R18 ;  /* 0x0000001203037221 */ /* 0x010fe20000000000 */
[----:B------:R-:W-:-:S03]  /*0580*/  FADD R14, R14, R13 ;  /* 0x0000000d0e0e7221 */ /* 0x000fc60000000000 */
[----:B------:R-:W-:Y:S01]  /*0590*/  FADD R3, R3, R20 ;  /* 0x0000001403037221 */ /* 0x000fe20000000000 */
[----:B------:R-:W-:-:S03]  /*05a0*/  FADD R14, R14, R25 ;  /* 0x000000190e0e7221 */ /* 0x000fc60000000000 */
[----:B------:R-:W-:Y:S01]  /*05b0*/  FMUL R3, R3, 0.25 ;  /* 0x3e80000003037820 */ /* 0x000fe20000400000 */
[----:B------:R-:W-:Y:S01]  /*05c0*/  FMUL R6, R14, 0.25 ;  /* 0x3e8000000e067820 */ /* 0x000fe20000400000 */
[----:B0-----:R-:W-:Y:S06]  /*05d0*/  BRA `(.L_x_3) ;  /* 0x0000000400c47947 */ /* 0x001fec0003800000 */
.L_x_2:
[----:B------:R-:W0:Y:S01]  /*05e0*/  LDC.64 R10, c[0x0][0x380] ;  /* 0x0000e000ff0a7b82 */ /* 0x000e220000000a00 */
[----:B------:R-:W1:Y:S01]  /*05f0*/  LDCU.64 UR6, c[0x0][0x380] ;  /* 0x00007000ff0677ac */ /* 0x000e620008000a00 */
[----:B------:R-:W-:Y:S01]  /*0600*/  VIADD R6, R5, 0x1 ;  /* 0x0000000105067836 */ /* 0x000fe20000000000 */
[C---:B------:R-:W-:Y:S02]  /*0610*/  VIMNMX R15, PT, PT, R7.reuse, 0x1, !PT ;  /* 0x00000001070f7848 */ /* 0x040fe40007fe0100 */
[----:B------:R-:W-:Y:S02]  /*0620*/  IADD3 R13, PT, PT, R7, 0x1, RZ ;  /* 0x00000001070d7810 */ /* 0x000fe40007ffe0ff */
[----:B------:R-:W-:Y:S02]  /*0630*/  VIMNMX R12, PT, PT, R5, 0x1, !PT ;  /* 0x00000001050c7848 */ /* 0x000fe40007fe0100 */
[----:B------:R-:W-:Y:S02]  /*0640*/  IADD3 R8, P0, PT, R4, R15, RZ ;  /* 0x0000000f04087210 */ /* 0x000fe40007f1e0ff */
[----:B------:R-:W-:-:S02]  /*0650*/  VIADDMNMX R13, R2, 0xffffffff, R13, PT ;  /* 0xffffffff020d7846 */ /* 0x000fc4000380010d */
[----:B------:R-:W-:Y:S02]  /*0660*/  IADD3 R17, PT, PT, R12, -0x1, RZ ;  /* 0xffffffff0c117810 */ /* 0x000fe40007ffe0ff */
[----:B------:R-:W-:Y:S01]  /*0670*/  VIADDMNMX R6, R3, 0xffffffff, R6, PT ;  /* 0xffffffff03067846 */ /* 0x000fe20003800106 */
[C---:B------:R-:W-:Y:S01]  /*0680*/  IMAD.IADD R15, R4.reuse, 0x1, R13 ;  /* 0x00000001040f7824 */ /* 0x040fe200078e020d */
[----:B------:R-:W-:Y:S01]  /*0690*/  LEA.HI.X.SX32 R3, R4, RZ, 0x1, P0 ;  /* 0x000000ff04037211 */ /* 0x000fe200000f0eff */
[-CC-:B------:R-:W-:Y:S01]  /*06a0*/  IMAD R17, R17, R2.reuse, R7.reuse ;  /* 0x0000000211117224 */ /* 0x180fe200078e0207 */
[----:B-1----:R-:W-:Y:S01]  /*06b0*/  LEA R12, P0, R8, UR6, 0x2 ;  /* 0x00000006080c7c11 */ /* 0x002fe2000f8010ff */
[----:B------:R-:W-:-:S03]  /*06c0*/  IMAD R19, R6, R2, R7 ;  /* 0x0000000206137224 */ /* 0x000fc600078e0207 */
[----:B------:R-:W-:Y:S01]  /*06d0*/  LEA.HI.X R13, R8, UR7, R3, 0x2, P0 ;  /* 0x00000007080d7c11 */ /* 0x000fe200080f1403 */
[----:B0-----:R-:W-:-:S04]  /*06e0*/  IMAD.WIDE R16, R17, 0x4, R10 ;  /* 0x0000000411107825 */ /* 0x001fc800078e020a */
[--C-:B------:R-:W-:Y:S01]  /*06f0*/  IMAD.WIDE R18, R19, 0x4, R10.reuse ;  /* 0x0000000413127825 */ /* 0x100fe200078e020a */
[----:B------:R-:W2:Y:S03]  /*0700*/  LDG.E.CONSTANT R13, desc[UR4][R12.64+-0x4] ;  /* 0xfffffc040c0d7981 */ /* 0x000ea6000c1e9900 */
[--C-:B------:R-:W-:Y:S01]  /*0710*/  IMAD.WIDE R14, R15, 0x4, R10.reuse ;  /* 0x000000040f0e7825 */ /* 0x100fe200078e020a */
[----:B------:R-:W3:Y:S04]  /*0720*/  LDG.E.CONSTANT R16, desc[UR4][R16.64] ;  /* 0x0000000410107981 */ /* 0x000ee8000c1e9900 */
[----:B------:R-:W3:Y:S01]  /*0730*/  LDG.E.CONSTANT R19, desc[UR4][R18.64] ;  /* 0x0000000412137981 */ /* 0x000ee2000c1e9900 */
[----:B------:R-:W-:-:S03]  /*0740*/  IMAD.WIDE R10, R9, 0x4, R10 ;  /* 0x00000004090a7825 */ /* 0x000fc600078e020a */
[----:B------:R-:W2:Y:S04]  /*0750*/  LDG.E.CONSTANT R14, desc[UR4][R14.64] ;  /* 0x000000040e0e7981 */ /* 0x000ea8000c1e9900 */
[----:B------:R0:W5:Y:S01]  /*0760*/  LDG.E.CONSTANT R3, desc[UR4][R10.64] ;  /* 0x000000040a037981 */ /* 0x000162000c1e9900 */
[----:B---3--:R-:W-:Y:S01]  /*0770*/  FADD R6, R16, R19 ;  /* 0x0000001310067221 */ /* 0x008fe20000000000 */
[----:B--2---:R-:W-:-:S03]  /*0780*/  FADD R4, R13, R14 ;  /* 0x0000000e0d047221 */ /* 0x004fc60000000000 */
[----:B------:R-:W-:Y:S01]  /*0790*/  FMUL R6, R6, 0.5 ;  /* 0x3f00000006067820 */ /* 0x000fe20000400000 */
[----:B------:R-:W-:Y:S01]  /*07a0*/  FMUL R4, R4, 0.5 ;  /* 0x3f00000004047820 */ /* 0x000fe20000400000 */
[----:B0-----:R-:W-:Y:S06]  /*07b0*/  BRA `(.L_x_3) ;  /* 0x00000004004c7947 */ /* 0x001fec0003800000 */
.L_x_1:
[----:B------:R-:W-:-:S13]  /*07c0*/  ISETP.NE.AND P0, PT, R6, RZ, PT ;  /* 0x000000ff0600720c */ /* 0x000fda0003f05270 */
[----:B------:R-:W-:Y:S05]  /*07d0*/  @P0 BRA `(.L_x_4) ;  /* 0x0000000000780947 */ /* 0x000fea0003800000 */
[----:B------:R-:W0:Y:S01]  /*07e0*/  LDC.64 R10, c[0x0][0x380] ;  /* 0x0000e000ff0a7b82 */ /* 0x000e220000000a00 */
[----:B------:R-:W1:Y:S01]  /*07f0*/  LDCU.64 UR6, c[0x0][0x380] ;  /* 0x00007000ff0677ac */ /* 0x000e620008000a00 */
[----:B------:R-:W-:Y:S01]  /*0800*/  VIADD R8, R3, 0xffffffff ;  /* 0xffffffff03087836 */ /* 0x000fe20000000000 */
[----:B------:R-:W-:Y:S02]  /*0810*/  IADD3 R6, PT, PT, R2, -0x1, RZ ;  /* 0xffffffff02067810 */ /* 0x000fe40007ffe0ff */
[----:B------:R-:W-:Y:S02]  /*0820*/  VIMNMX R12, PT, PT, R5, 0x1, !PT ;  /* 0x00000001050c7848 */ /* 0x000fe40007fe0100 */
[C---:B------:R-:W-:Y:S02]  /*0830*/  VIMNMX R13, PT, PT, R7.reuse, 0x1, !PT ;  /* 0x00000001070d7848 */ /* 0x040fe40007fe0100 */
[----:B------:R-:W-:Y:S02]  /*0840*/  VIADDMNMX R3, R7, 0x1, R6, PT ;  /* 0x0000000107037846 */ /* 0x000fe40003800106 */
[----:B------:R-:W-:-:S02]  /*0850*/  IADD3 R14, PT, PT, R12, -0x1, RZ ;  /* 0xffffffff0c0e7810 */ /* 0x000fc40007ffe0ff */
[----:B------:R-:W-:Y:S01]  /*0860*/  VIADDMNMX R8, R5, 0x1, R8, PT ;  /* 0x0000000105087846 */ /* 0x000fe20003800108 */
[C---:B------:R-:W-:Y:S01]  /*0870*/  IMAD.IADD R3, R4.reuse, 0x1, R3 ;  /* 0x0000000104037824 */ /* 0x040fe200078e0203 */
[----:B------:R-:W-:Y:S01]  /*0880*/  IADD3 R13, P0, PT, R4, R13, RZ ;  /* 0x0000000d040d7210 */ /* 0x000fe20007f1e0ff */
[-CC-:B------:R-:W-:Y:S02]  /*0890*/  IMAD R19, R14, R2.reuse, R7.reuse ;  /* 0x000000020e137224 */ /* 0x180fe400078e0207 */
[----:B------:R-:W-:Y:S01]  /*08a0*/  IMAD R15, R8, R2, R7 ;  /* 0x00000002080f7224 */ /* 0x000fe200078e0207 */
[----:B------:R-:W-:Y:S02]  /*08b0*/  LEA.HI.X.SX32 R6, R4, RZ, 0x1, P0 ;  /* 0x000000ff04067211 */ /* 0x000fe400000f0eff */
[----:B-1----:R-:W-:Y:S01]  /*08c0*/  LEA R12, P0, R13, UR6, 0x2 ;  /* 0x000000060d0c7c11 */ /* 0x002fe2000f8010ff */
[----:B0-----:R-:W-:-:S03]  /*08d0*/  IMAD.WIDE R18, R19, 0x4, R10 ;  /* 0x0000000413127825 */ /* 0x001fc600078e020a */
[----:B------:R-:W-:Y:S01]  /*08e0*/  LEA.HI.X R13, R13, UR7, R6, 0x2, P0 ;  /* 0x000000070d0d7c11 */ /* 0x000fe200080f1406 */
[----:B------:R-:W-:-:S04]  /*08f0*/  IMAD.WIDE R14, R15, 0x4, R10 ;  /* 0x000000040f0e7825 */ /* 0x000fc800078e020a */
[----:B------:R-:W2:Y:S01]  /*0900*/  LDG.E.CONSTANT R12, desc[UR4][R12.64+-0x4] ;  /* 0xfffffc040c0c7981 */ /* 0x000ea2000c1e9900 */
[----:B------:R-:W-:-:S03]  /*0910*/  IMAD.WIDE R16, R3, 0x4, R10 ;  /* 0x0000000403107825 */ /* 0x000fc600078e020a */
        /* <DEDUP_REMOVED lines=10> */
.L_x_4:
[----:B------:R-:W0:Y:S01]  /*09c0*/  LDCU.64 UR6, c[0x0][0x380] ;  /* 0x00007000ff0677ac */ /* 0x000e220008000a00 */
[----:B------:R-:W1:Y:S01]  /*09d0*/  LDC.64 R10, c[0x0][0x380] ;  /* 0x0000e000ff0a7b82 */ /* 0x000e620000000a00 */
[C---:B------:R-:W-:Y:S02]  /*09e0*/  VIMNMX R6, PT, PT, R5.reuse, 0x1, !PT ;  /* 0x0000000105067848 */ /* 0x040fe40007fe0100 */
[----:B------:R-:W-:Y:S02]  /*09f0*/  IADD3 R8, PT, PT, R5, 0x1, RZ ;  /* 0x0000000105087810 */ /* 0x000fe40007ffe0ff */
[----:B------:R-:W-:Y:S01]  /*0a00*/  VIMNMX R13, PT, PT, R7, 0x1, !PT ;  /* 0x00000001070d7848 */ /* 0x000fe20007fe0100 */
[----:B------:R-:W-:Y:S01]  /*0a10*/  VIADD R15, R6, 0xffffffff ;  /* 0xffffffff060f7836 */ /* 0x000fe20000000000 */
[----:B------:R-:W-:Y:S02]  /*0a20*/  VIADDMNMX R17, R3, 0xffffffff, R8, PT ;  /* 0xffffffff03117846 */ /* 0x000fe40003800108 */
[C---:B------:R-:W-:Y:S01]  /*0a30*/  IADD3 R3, P0, PT, R4.reuse, R13, RZ ;  /* 0x0000000d04037210 */ /* 0x040fe20007f1e0ff */
[-C--:B------:R-:W-:Y:S01]  /*0a40*/  IMAD R14, R15, R2.reuse, RZ ;  /* 0x000000020f0e7224 */ /* 0x080fe200078e02ff */
[----:B------:R-:W-:Y:S01]  /*0a50*/  IADD3 R15, PT, PT, R7, 0x1, RZ ;  /* 0x00000001070f7810 */ /* 0x000fe20007ffe0ff */
[----:B------:R-:W-:Y:S01]  /*0a60*/  IMAD R6, R17, R2, RZ ;  /* 0x0000000211067224 */ /* 0x000fe200078e02ff */
[----:B------:R-:W-:-:S02]  /*0a70*/  LEA.HI.X.SX32 R8, R4, RZ, 0x1, P0 ;  /* 0x000000ff04087211 */ /* 0x000fc400000f0eff */
[----:B------:R-:W-:Y:S02]  /*0a80*/  VIADDMNMX R25, R2, 0xffffffff, R15, PT ;  /* 0xffffffff02197846 */ /* 0x000fe4000380010f */
[----:B0-----:R-:W-:Y:S02]  /*0a90*/  LEA R22, P0, R3, UR6, 0x2 ;  /* 0x0000000603167c11 */ /* 0x001fe4000f8010ff */
[----:B------:R-:W-:Y:S02]  /*0aa0*/  IADD3 R17, P1, PT, R13, R14, RZ ;  /* 0x0000000e0d117210 */ /* 0x000fe40007f3e0ff */
[----:B------:R-:W-:Y:S01]  /*0ab0*/  LEA.HI.X R23, R3, UR7, R8, 0x2, P0 ;  /* 0x0000000703177c11 */ /* 0x000fe200080f1408 */
[--C-:B------:R-:W-:Y:S01]  /*0ac0*/  IMAD.IADD R21, R4, 0x1, R25.reuse ;  /* 0x0000000104157824 */ /* 0x100fe200078e0219 */
[----:B------:R-:W-:Y:S01]  /*0ad0*/  IADD3 R8, P0, PT, R13, R6, RZ ;  /* 0x000000060d087210 */ /* 0x000fe20007f1e0ff */
[C---:B------:R-:W-:Y:S01]  /*0ae0*/  IMAD.IADD R15, R14.reuse, 0x1, R25 ;  /* 0x000000010e0f7824 */ /* 0x040fe200078e0219 */
[----:B------:R-:W-:-:S02]  /*0af0*/  LEA.HI.X.SX32 R18, R14, RZ, 0x1, P1 ;  /* 0x000000ff0e127211 */ /* 0x000fc400008f0eff */
[C---:B------:R-:W-:Y:S01]  /*0b00*/  IADD3 R19, PT, PT, R7.reuse, R14, RZ ;  /* 0x0000000e07137210 */ /* 0x040fe20007ffe0ff */
[----:B------:R-:W-:Y:S01]  /*0b10*/  IMAD.IADD R27, R7, 0x1, R6 ;  /* 0x00000001071b7824 */ /* 0x000fe200078e0206 */
[----:B------:R-:W-:Y:S01]  /*0b20*/  LEA R16, P1, R17, UR6, 0x2 ;  /* 0x0000000611107c11 */ /* 0x000fe2000f8210ff */
[--C-:B-1----:R-:W-:Y:S01]  /*0b30*/  IMAD.WIDE R20, R21, 0x4, R10.reuse ;  /* 0x0000000415147825 */ /* 0x102fe200078e020a */
[----:B------:R-:W-:Y:S01]  /*0b40*/  LEA.HI.X.SX32 R13, R6, RZ, 0x1, P0 ;  /* 0x000000ff060d7211 */ /* 0x000fe200000f0eff */
[----:B------:R0:W2:Y:S01]  /*0b50*/  LDG.E.CONSTANT R3, desc[UR4][R22.64+-0x4] ;  /* 0xfffffc0416037981 */ /* 0x0000a2000c1e9900 */
[C---:B------:R-:W-:Y:S01]  /*0b60*/  LEA R12, P0, R8.reuse, UR6, 0x2 ;  /* 0x00000006080c7c11 */ /* 0x040fe2000f8010ff */
[----:B------:R-:W-:Y:S01]  /*0b70*/  IMAD.WIDE R14, R15, 0x4, R10 ;  /* 0x000000040f0e7825 */ /* 0x000fe200078e020a */
[----:B------:R-:W-:Y:S01]  /*0b80*/  LEA.HI.X R17, R17, UR7, R18, 0x2, P1 ;  /* 0x0000000711117c11 */ /* 0x000fe200088f1412 */
[----:B------:R-:W2:Y:S01]  /*0b90*/  LDG.E.CONSTANT R20, desc[UR4][R20.64] ;  /* 0x0000000414147981 */ /* 0x000ea2000c1e9900 */
[----:B------:R-:W-:Y:S01]  /*0ba0*/  IADD3 R25, PT, PT, R25, R6, RZ ;  /* 0x0000000619197210 */ /* 0x000fe20007ffe0ff */
[----:B------:R-:W-:Y:S01]  /*0bb0*/  IMAD.WIDE R18, R19, 0x4, R10 ;  /* 0x0000000413127825 */ /* 0x000fe200078e020a */
[----:B------:R-:W-:Y:S01]  /*0bc0*/  LEA.HI.X R13, R8, UR7, R13, 0x2, P0 ;  /* 0x00000007080d7c11 */ /* 0x000fe200080f140d */
[----:B------:R-:W3:Y:S02]  /*0bd0*/  LDG.E.CONSTANT R16, desc[UR4][R16.64+-0x4] ;  /* 0xfffffc0410107981 */ /* 0x000ee4000c1e9900 */
[----:B0-----:R-:W-:-:S02]  /*0be0*/  IMAD.WIDE R22, R27, 0x4, R10 ;  /* 0x000000041b167825 */ /* 0x001fc400078e020a */
[----:B------:R-:W3:Y:S02]  /*0bf0*/  LDG.E.CONSTANT R15, desc[UR4][R14.64] ;  /* 0x000000040e0f7981 */ /* 0x000ee4000c1e9900 */
[--C-:B------:R-:W-:Y:S02]  /*0c00*/  IMAD.WIDE R24, R25, 0x4, R10.reuse ;  /* 0x0000000419187825 */ /* 0x100fe400078e020a */
        /* <DEDUP_REMOVED lines=13> */
[----:B0-----:R-:W-:-:S07]  /*0ce0*/  FMUL R4, R16, 0.25 ;  /* 0x3e80000010047820 */ /* 0x001fce0000400000 */
.L_x_3:
[----:B------:R-:W-:Y:S05]  /*0cf0*/  BSYNC.RECONVERGENT B0 ;  /* 0x0000000000007941 */ /* 0x000fea0003800200 */
.L_x_0:
[----:B------:R-:W0:Y:S01]  /*0d00*/  LDC.64 R8, c[0x0][0x388] ;  /* 0x0000e200ff087b82 */ /* 0x000e220000000a00 */
[----:B------:R-:W-:-:S04]  /*0d10*/  IMAD R5, R5, R2, R7 ;  /* 0x0000000205057224 */ /* 0x000fc800078e0207 */
[----:B0-----:R-:W-:-:S05]  /*0d20*/  IMAD.WIDE R8, R5, 0x4, R8 ;  /* 0x0000000405087825 */ /* 0x001fca00078e0208 */
[----:B-----5:R-:W-:Y:S01]  /*0d30*/  STG.E desc[UR4][R8.64], R6 ;  /* 0x0000000608007986 */ /* 0x020fe2000c101904 */
[----:B------:R-:W-:-:S05]  /*0d40*/  IMAD.WIDE R10, R0, 0x4, R8 ;  /* 0x00000004000a7825 */ /* 0x000fca00078e0208 */
[----:B------:R-:W-:Y:S01]  /*0d50*/  STG.E desc[UR4][R10.64], R3 ;  /* 0x000000030a007986 */ /* 0x000fe2000c101904 */
[----:B------:R-:W-:-:S05]  /*0d60*/  IMAD.WIDE R12, R0, 0x4, R10 ;  /* 0x00000004000c7825 */ /* 0x000fca00078e020a */
[----:B------:R-:W-:Y:S01]  /*0d70*/  STG.E desc[UR4][R12.64], R4 ;  /* 0x000000040c007986 */ /* 0x000fe2000c101904 */
[----:B------:R-:W-:Y:S05]  /*0d80*/  EXIT ;  /* 0x000000000000794d */ /* 0x000fea0003800000 */
.L_x_5:
[----:B------:R-:W-:-:S00]  /*0d90*/  BRA `(.L_x_5) ;  /* 0xfffffffc00fc7947 */ /* 0x000fc0000383ffff */
[----:B------:R-:W-:-:S00]  /*0da0*/  NOP ;  /* 0x0000000000007918 */ /* 0x000fc00000000000 */
        /* <DEDUP_REMOVED lines=13> */
.L_x_6:


//--------------------- .nv.shared.reserved.0     --------------------------
	.section	.nv.shared.reserved.0,"aw",@nobits
	.weak		__nv_reservedSMEM_offset_0_alias
	.size		__nv_reservedSMEM_offset_0_alias, 0, 64
	.other		__nv_reservedSMEM_offset_0_alias,@"STO_CUDA_RESERVED_SHARED STV_DEFAULT"
__nv_reservedSMEM_offset_0_alias:
	.zero		0
	.zero		64


//--------------------- .nv.constant0._Z19debayer_rggb_kernelPKfPfii --------------------------
	.section	.nv.constant0._Z19debayer_rggb_kernelPKfPfii,"a",@progbits
	.sectionflags	@""
	.align	4
.nv.constant0._Z19debayer_rggb_kernelPKfPfii:
	.zero		920


//--------------------- SYMBOLS --------------------------

	.type		.nv.reservedSmem.offset0,@object
	.size		.nv.reservedSmem.offset0,0x4
